//
// Generated by NVIDIA NVVM Compiler
//
// Compiler Build ID: CL-36424714
// Cuda compilation tools, release 13.0, V13.0.88
// Based on NVVM 20.0.0
//

.version 9.0
.target sm_100
.address_size 64

	// .globl	_Z16MatVecMul_KernelPfS_S_i

.visible .entry _Z16MatVecMul_KernelPfS_S_i(
	.param .u64 .ptr .align 1 _Z16MatVecMul_KernelPfS_S_i_param_0,
	.param .u64 .ptr .align 1 _Z16MatVecMul_KernelPfS_S_i_param_1,
	.param .u64 .ptr .align 1 _Z16MatVecMul_KernelPfS_S_i_param_2,
	.param .u32 _Z16MatVecMul_KernelPfS_S_i_param_3
)
{
	.reg .pred 	%p<10>;
	.reg .b32 	%r<35>;
	.reg .b32 	%f<111>;
	.reg .b64 	%rd<31>;

	ld.param.u64 	%rd11, [_Z16MatVecMul_KernelPfS_S_i_param_0];
	ld.param.u64 	%rd12, [_Z16MatVecMul_KernelPfS_S_i_param_1];
	ld.param.u64 	%rd10, [_Z16MatVecMul_KernelPfS_S_i_param_2];
	ld.param.u32 	%r23, [_Z16MatVecMul_KernelPfS_S_i_param_3];
	cvta.to.global.u64 	%rd1, %rd12;
	cvta.to.global.u64 	%rd2, %rd11;
	mov.u32 	%r1, %tid.x;
	setp.ge.s32 	%p1, %r1, %r23;
	@%p1 bra 	$L__BB0_14;
	mul.lo.s32 	%r2, %r23, %r1;
	add.s32 	%r25, %r23, -1;
	and.b32  	%r3, %r23, 15;
	setp.lt.u32 	%p2, %r25, 15;
	mov.f32 	%f110, 0f00000000;
	mov.b32 	%r31, 0;
	@%p2 bra 	$L__BB0_4;
	and.b32  	%r31, %r23, -16;
	neg.s32 	%r29, %r31;
	add.s64 	%rd3, %rd2, 32;
	add.s64 	%rd29, %rd1, 32;
	mov.f32 	%f110, 0f00000000;
	mov.u32 	%r28, %r2;
$L__BB0_3:
	.pragma "nounroll";
	mul.wide.s32 	%rd13, %r28, 4;
	add.s64 	%rd14, %rd3, %rd13;
	ld.global.f32 	%f17, [%rd14+-32];
	ld.global.f32 	%f18, [%rd29+-32];
	fma.rn.f32 	%f19, %f17, %f18, %f110;
	ld.global.f32 	%f20, [%rd14+-28];
	ld.global.f32 	%f21, [%rd29+-28];
	fma.rn.f32 	%f22, %f20, %f21, %f19;
	ld.global.f32 	%f23, [%rd14+-24];
	ld.global.f32 	%f24, [%rd29+-24];
	fma.rn.f32 	%f25, %f23, %f24, %f22;
	ld.global.f32 	%f26, [%rd14+-20];
	ld.global.f32 	%f27, [%rd29+-20];
	fma.rn.f32 	%f28, %f26, %f27, %f25;
	ld.global.f32 	%f29, [%rd14+-16];
	ld.global.f32 	%f30, [%rd29+-16];
	fma.rn.f32 	%f31, %f29, %f30, %f28;
	ld.global.f32 	%f32, [%rd14+-12];
	ld.global.f32 	%f33, [%rd29+-12];
	fma.rn.f32 	%f34, %f32, %f33, %f31;
	ld.global.f32 	%f35, [%rd14+-8];
	ld.global.f32 	%f36, [%rd29+-8];
	fma.rn.f32 	%f37, %f35, %f36, %f34;
	ld.global.f32 	%f38, [%rd14+-4];
	ld.global.f32 	%f39, [%rd29+-4];
	fma.rn.f32 	%f40, %f38, %f39, %f37;
	ld.global.f32 	%f41, [%rd14];
	ld.global.f32 	%f42, [%rd29];
	fma.rn.f32 	%f43, %f41, %f42, %f40;
	ld.global.f32 	%f44, [%rd14+4];
	ld.global.f32 	%f45, [%rd29+4];
	fma.rn.f32 	%f46, %f44, %f45, %f43;
	ld.global.f32 	%f47, [%rd14+8];
	ld.global.f32 	%f48, [%rd29+8];
	fma.rn.f32 	%f49, %f47, %f48, %f46;
	ld.global.f32 	%f50, [%rd14+12];
	ld.global.f32 	%f51, [%rd29+12];
	fma.rn.f32 	%f52, %f50, %f51, %f49;
	ld.global.f32 	%f53, [%rd14+16];
	ld.global.f32 	%f54, [%rd29+16];
	fma.rn.f32 	%f55, %f53, %f54, %f52;
	ld.global.f32 	%f56, [%rd14+20];
	ld.global.f32 	%f57, [%rd29+20];
	fma.rn.f32 	%f58, %f56, %f57, %f55;
	ld.global.f32 	%f59, [%rd14+24];
	ld.global.f32 	%f60, [%rd29+24];
	fma.rn.f32 	%f61, %f59, %f60, %f58;
	ld.global.f32 	%f62, [%rd14+28];
	ld.global.f32 	%f63, [%rd29+28];
	fma.rn.f32 	%f110, %f62, %f63, %f61;
	add.s32 	%r29, %r29, 16;
	add.s32 	%r28, %r28, 16;
	add.s64 	%rd29, %rd29, 64;
	setp.ne.s32 	%p3, %r29, 0;
	@%p3 bra 	$L__BB0_3;
$L__BB0_4:
	setp.eq.s32 	%p4, %r3, 0;
	@%p4 bra 	$L__BB0_13;
	and.b32  	%r11, %r23, 7;
	setp.lt.u32 	%p5, %r3, 8;
	@%p5 bra 	$L__BB0_7;
	add.s32 	%r26, %r31, %r2;
	mul.wide.s32 	%rd15, %r26, 4;
	add.s64 	%rd16, %rd2, %rd15;
	ld.global.f32 	%f65, [%rd16];
	mul.wide.u32 	%rd17, %r31, 4;
	add.s64 	%rd18, %rd1, %rd17;
	ld.global.f32 	%f66, [%rd18];
	fma.rn.f32 	%f67, %f65, %f66, %f110;
	ld.global.f32 	%f68, [%rd16+4];
	ld.global.f32 	%f69, [%rd18+4];
	fma.rn.f32 	%f70, %f68, %f69, %f67;
	ld.global.f32 	%f71, [%rd16+8];
	ld.global.f32 	%f72, [%rd18+8];
	fma.rn.f32 	%f73, %f71, %f72, %f70;
	ld.global.f32 	%f74, [%rd16+12];
	ld.global.f32 	%f75, [%rd18+12];
	fma.rn.f32 	%f76, %f74, %f75, %f73;
	ld.global.f32 	%f77, [%rd16+16];
	ld.global.f32 	%f78, [%rd18+16];
	fma.rn.f32 	%f79, %f77, %f78, %f76;
	ld.global.f32 	%f80, [%rd16+20];
	ld.global.f32 	%f81, [%rd18+20];
	fma.rn.f32 	%f82, %f80, %f81, %f79;
	ld.global.f32 	%f83, [%rd16+24];
	ld.global.f32 	%f84, [%rd18+24];
	fma.rn.f32 	%f85, %f83, %f84, %f82;
	ld.global.f32 	%f86, [%rd16+28];
	ld.global.f32 	%f87, [%rd18+28];
	fma.rn.f32 	%f110, %f86, %f87, %f85;
	add.s32 	%r31, %r31, 8;
$L__BB0_7:
	setp.eq.s32 	%p6, %r11, 0;
	@%p6 bra 	$L__BB0_13;
	and.b32  	%r14, %r23, 3;
	setp.lt.u32 	%p7, %r11, 4;
	@%p7 bra 	$L__BB0_10;
	add.s32 	%r27, %r31, %r2;
	mul.wide.s32 	%rd19, %r27, 4;
	add.s64 	%rd20, %rd2, %rd19;
	ld.global.f32 	%f89, [%rd20];
	mul.wide.u32 	%rd21, %r31, 4;
	add.s64 	%rd22, %rd1, %rd21;
	ld.global.f32 	%f90, [%rd22];
	fma.rn.f32 	%f91, %f89, %f90, %f110;
	ld.global.f32 	%f92, [%rd20+4];
	ld.global.f32 	%f93, [%rd22+4];
	fma.rn.f32 	%f94, %f92, %f93, %f91;
	ld.global.f32 	%f95, [%rd20+8];
	ld.global.f32 	%f96, [%rd22+8];
	fma.rn.f32 	%f97, %f95, %f96, %f94;
	ld.global.f32 	%f98, [%rd20+12];
	ld.global.f32 	%f99, [%rd22+12];
	fma.rn.f32 	%f110, %f98, %f99, %f97;
	add.s32 	%r31, %r31, 4;
$L__BB0_10:
	setp.eq.s32 	%p8, %r14, 0;
	@%p8 bra 	$L__BB0_13;
	mul.wide.u32 	%rd23, %r31, 4;
	add.s64 	%rd30, %rd1, %rd23;
	add.s32 	%r34, %r31, %r2;
	neg.s32 	%r33, %r14;
$L__BB0_12:
	.pragma "nounroll";
	mul.wide.s32 	%rd24, %r34, 4;
	add.s64 	%rd25, %rd2, %rd24;
	ld.global.f32 	%f100, [%rd25];
	ld.global.f32 	%f101, [%rd30];
	fma.rn.f32 	%f110, %f100, %f101, %f110;
	add.s64 	%rd30, %rd30, 4;
	add.s32 	%r34, %r34, 1;
	add.s32 	%r33, %r33, 1;
	setp.ne.s32 	%p9, %r33, 0;
	@%p9 bra 	$L__BB0_12;
$L__BB0_13:
	cvta.to.global.u64 	%rd26, %rd10;
	mul.wide.u32 	%rd27, %r1, 4;
	add.s64 	%rd28, %rd26, %rd27;
	st.global.f32 	[%rd28], %f110;
$L__BB0_14:
	ret;

}


// ===== COMPILED SASS (sm_100) =====

	.target	sm_100

	.elftype	@"ET_EXEC"


//--------------------- .note.nv.tkinfo           --------------------------
	.section	.note.nv.tkinfo,"",@"SHT_NOTE"
	.sectionflags	@"SHF_NOTE_NV_TKINFO"
	.tkinfo
        /*0018*/ 	.word	0x00000002
        /*0030*/ 	.string	""
        /*0030*/ 	.string	"ptxas"
        /*0030*/ 	.string	"Cuda compilation tools, release 13.0, V13.0.88"
        /*0030*/ 	.string	"Build cuda_13.0.r13.0/compiler.36424714_0"
        /*0030*/ 	.string	"-arch sm_100 -m 64 "



//--------------------- .note.nv.cuinfo           --------------------------
	.section	.note.nv.cuinfo,"",@"SHT_NOTE"
	.sectionflags	@"SHF_NOTE_NV_CUINFO"
        /*0018*/ 	.short	0x0002
        /*001a*/ 	.short	0x0064
        /*001c*/ 	.short	0x0082
	.zero		2


//--------------------- .nv.info                  --------------------------
	.section	.nv.info,"",@"SHT_CUDA_INFO"
	.align	4


	//----- nvinfo : EIATTR_REGCOUNT
	.align		4
        /*0000*/ 	.byte	0x04, 0x2f
        /*0002*/ 	.short	(.L_1 - .L_0)
	.align		4
.L_0:
        /*0004*/ 	.word	index@(_Z16MatVecMul_KernelPfS_S_i)
        /*0008*/ 	.word	0x0000001e


	//----- nvinfo : EIATTR_FRAME_SIZE
	.align		4
.L_1:
        /*000c*/ 	.byte	0x04, 0x11
        /*000e*/ 	.short	(.L_3 - .L_2)
	.align		4
.L_2:
        /*0010*/ 	.word	index@(_Z16MatVecMul_KernelPfS_S_i)
        /*0014*/ 	.word	0x00000000


	//----- nvinfo : EIATTR_MIN_STACK_SIZE
	.align		4
.L_3:
        /*0018*/ 	.byte	0x04, 0x12
        /*001a*/ 	.short	(.L_5 - .L_4)
	.align		4
.L_4:
        /*001c*/ 	.word	index@(_Z16MatVecMul_KernelPfS_S_i)
        /*0020*/ 	.word	0x00000000
.L_5:


//--------------------- .nv.compat                --------------------------
	.section	.nv.compat,"",@"SHT_CUDA_COMPAT_INFO"
	.align	4
        /*0000*/ 	.byte	0x02, 0x09, 0x00, 0x00, 0x02, 0x02, 0x01, 0x00, 0x02, 0x05, 0x05, 0x00, 0x03, 0x07, 0x01, 0x01
        /*0010*/ 	.byte	0x02, 0x03, 0x00, 0x00, 0x02, 0x06, 0x01, 0x00, 0x04, 0x0b, 0x08, 0x00, 0x09, 0x00, 0x00, 0x00
        /*0020*/ 	.byte	0x00, 0x00, 0x00, 0x00


//--------------------- .nv.info._Z16MatVecMul_KernelPfS_S_i --------------------------
	.section	.nv.info._Z16MatVecMul_KernelPfS_S_i,"",@"SHT_CUDA_INFO"
	.sectionflags	@""
	.align	4


	//----- nvinfo : EIATTR_CUDA_API_VERSION
	.align		4
        /*0000*/ 	.byte	0x04, 0x37
        /*0002*/ 	.short	(.L_7 - .L_6)
.L_6:
        /*0004*/ 	.word	0x00000082


	//----- nvinfo : EIATTR_KPARAM_INFO
	.align		4
.L_7:
        /*0008*/ 	.byte	0x04, 0x17
        /*000a*/ 	.short	(.L_9 - .L_8)
.L_8:
        /*000c*/ 	.word	0x00000000
        /*0010*/ 	.short	0x0003
        /*0012*/ 	.short	0x0018
        /*0014*/ 	.byte	0x00, 0xf0, 0x11, 0x00


	//----- nvinfo : EIATTR_KPARAM_INFO
	.align		4
.L_9:
        /*0018*/ 	.byte	0x04, 0x17
        /*001a*/ 	.short	(.L_11 - .L_10)
.L_10:
        /*001c*/ 	.word	0x00000000
        /*0020*/ 	.short	0x0002
        /*0022*/ 	.short	0x0010
        /*0024*/ 	.byte	0x00, 0xf5, 0x21, 0x00


	//----- nvinfo : EIATTR_KPARAM_INFO
	.align		4
.L_11:
        /*0028*/ 	.byte	0x04, 0x17
        /*002a*/ 	.short	(.L_13 - .L_12)
.L_12:
        /*002c*/ 	.word	0x00000000
        /*0030*/ 	.short	0x0001
        /*0032*/ 	.short	0x0008
        /*0034*/ 	.byte	0x00, 0xf5, 0x21, 0x00


	//----- nvinfo : EIATTR_KPARAM_INFO
	.align		4
.L_13:
        /*0038*/ 	.byte	0x04, 0x17
        /*003a*/ 	.short	(.L_15 - .L_14)
.L_14:
        /*003c*/ 	.word	0x00000000
        /*0040*/ 	.short	0x0000
        /*0042*/ 	.short	0x0000
        /*0044*/ 	.byte	0x00, 0xf5, 0x21, 0x00


	//----- nvinfo : EIATTR_SPARSE_MMA_MASK
	.align		4
.L_15:
        /*0048*/ 	.byte	0x03, 0x50
        /*004a*/ 	.short	0x0000


	//----- nvinfo : EIATTR_MAXREG_COUNT
	.align		4
        /*004c*/ 	.byte	0x03, 0x1b
        /*004e*/ 	.short	0x00ff


	//----- nvinfo : EIATTR_MERCURY_ISA_VERSION
	.align		4
        /*0050*/ 	.byte	0x03, 0x5f
        /*0052*/ 	.short	0x0101


	//----- nvinfo : EIATTR_VRC_CTA_INIT_COUNT
	.align		4
        /*0054*/ 	.byte	0x02, 0x4a
	.zero		1
	.zero		1


	//----- nvinfo : EIATTR_EXIT_INSTR_OFFSETS
	.align		4
        /*0058*/ 	.byte	0x04, 0x1c
        /*005a*/ 	.short	(.L_17 - .L_16)


	//   ....[0]....
.L_16:
        /*005c*/ 	.word	0x00000040


	//   ....[1]....
        /*0060*/ 	.word	0x00000a40


	//----- nvinfo : EIATTR_CBANK_PARAM_SIZE
	.align		4
.L_17:
        /*0064*/ 	.byte	0x03, 0x19
        /*0066*/ 	.short	0x001c


	//----- nvinfo : EIATTR_PARAM_CBANK
	.align		4
        /*0068*/ 	.byte	0x04, 0x0a
        /*006a*/ 	.short	(.L_19 - .L_18)
	.align		4
.L_18:
        /*006c*/ 	.word	index@(.nv.constant0._Z16MatVecMul_KernelPfS_S_i)
        /*0070*/ 	.short	0x0380
        /*0072*/ 	.short	0x001c


	//----- nvinfo : EIATTR_SW_WAR
	.align		4
.L_19:
        /*0074*/ 	.byte	0x04, 0x36
        /*0076*/ 	.short	(.L_21 - .L_20)
.L_20:
        /*0078*/ 	.word	0x00000008
.L_21:


//--------------------- .nv.callgraph             --------------------------
	.section	.nv.callgraph,"",@"SHT_CUDA_CALLGRAPH"
	.align	4
	.sectionentsize	8
	.align		4
        /*0000*/ 	.word	0x00000000
	.align		4
        /*0004*/ 	.word	0xffffffff
	.align		4
        /*0008*/ 	.word	0x00000000
	.align		4
        /*000c*/ 	.word	0xfffffffe
	.align		4
        /*0010*/ 	.word	0x00000000
	.align		4
        /*0014*/ 	.word	0xfffffffd
	.align		4
        /*0018*/ 	.word	0x00000000
	.align		4
        /*001c*/ 	.word	0xfffffffc


//--------------------- .text._Z16MatVecMul_KernelPfS_S_i --------------------------
	.section	.text._Z16MatVecMul_KernelPfS_S_i,"ax",@progbits
	.align	128
        .global         _Z16MatVecMul_KernelPfS_S_i
        .type           _Z16MatVecMul_KernelPfS_S_i,@function
        .size           _Z16MatVecMul_KernelPfS_S_i,(.L_x_7 - _Z16MatVecMul_KernelPfS_S_i)
        .other          _Z16MatVecMul_KernelPfS_S_i,@"STO_CUDA_ENTRY STV_DEFAULT"
_Z16MatVecMul_KernelPfS_S_i:
.text._Z16MatVecMul_KernelPfS_S_i:
[----:B------:R-:W-:Y:S01]  /*0000*/  LDC R1, c[0x0][0x37c] ;  /* 0x0000df00ff017b82 */ /* 0x000fe20000000800 */
[----:B------:R-:W0:Y:S01]  /*0010*/  S2R R0, SR_TID.X ;  /* 0x0000000000007919 */ /* 0x000e220000002100 */
[----:B------:R-:W0:Y:S02]  /*0020*/  LDCU UR16, c[0x0][0x398] ;  /* 0x00007300ff1077ac */ /* 0x000e240008000800 */
[----:B0-----:R-:W-:-:S13]  /*0030*/  ISETP.GE.AND P0, PT, R0, UR16, PT ;  /* 0x0000001000007c0c */ /* 0x001fda000bf06270 */
[----:B------:R-:W-:Y:S05]  /*0040*/  @P0 EXIT ;  /* 0x000000000000094d */ /* 0x000fea0003800000 */
[----:B------:R-:W-:Y:S01]  /*0050*/  UIADD3 UR4, UPT, UPT, UR16, -0x1, URZ ;  /* 0xffffffff10047890 */ /* 0x000fe2000fffe0ff */
[----:B------:R-:W-:Y:S02]  /*0060*/  HFMA2 R14, -RZ, RZ, 0, 0 ;  /* 0x00000000ff0e7431 */ /* 0x000fe400000001ff */
[----:B------:R-:W-:Y:S01]  /*0070*/  IMAD R6, R0, UR16, RZ ;  /* 0x0000001000067c24 */ /* 0x000fe2000f8e02ff */
[----:B------:R-:W-:Y:S01]  /*0080*/  MOV R9, RZ ;  /* 0x000000ff00097202 */ /* 0x000fe20000000f00 */
[----:B------:R-:W-:Y:S02]  /*0090*/  UISETP.GE.U32.AND UP0, UPT, UR4, 0xf, UPT ;  /* 0x0000000f0400788c */ /* 0x000fe4000bf06070 */
[----:B------:R-:W-:Y:S01]  /*00a0*/  ULOP3.LUT UR12, UR16, 0xf, URZ, 0xc0, !UPT ;  /* 0x0000000f100c7892 */ /* 0x000fe2000f8ec0ff */
[----:B------:R-:W0:Y:S06]  /*00b0*/  LDCU.64 UR14, c[0x0][0x358] ;  /* 0x00006b00ff0e77ac */ /* 0x000e2c0008000a00 */
[----:B------:R-:W-:Y:S05]  /*00c0*/  BRA.U !UP0, `(.L_x_0) ;  /* 0x0000000508147547 */ /* 0x000fea000b800000 */
[----:B------:R-:W1:Y:S01]  /*00d0*/  LDCU.128 UR8, c[0x0][0x380] ;  /* 0x00007000ff0877ac */ /* 0x000e620008000c00 */
[----:B------:R-:W-:Y:S02]  /*00e0*/  MOV R14, RZ ;  /* 0x000000ff000e7202 */ /* 0x000fe40000000f00 */
[----:B------:R-:W-:Y:S01]  /*00f0*/  MOV R7, R6 ;  /* 0x0000000600077202 */ /* 0x000fe20000000f00 */
[----:B------:R-:W-:-:S06]  /*0100*/  ULOP3.LUT UR13, UR16, 0xfffffff0, URZ, 0xc0, !UPT ;  /* 0xfffffff0100d7892 */ /* 0x000fcc000f8ec0ff */
[----:B------:R-:W-:Y:S01]  /*0110*/  MOV R9, UR13 ;  /* 0x0000000d00097c02 */ /* 0x000fe20008000f00 */
[----:B-1----:R-:W-:Y:S02]  /*0120*/  UIADD3 UR4, UP1, UPT, UR10, 0x20, URZ ;  /* 0x000000200a047890 */ /* 0x002fe4000ff3e0ff */
[----:B------:R-:W-:Y:S02]  /*0130*/  UIADD3 UR6, UP0, UPT, UR8, 0x20, URZ ;  /* 0x0000002008067890 */ /* 0x000fe4000ff1e0ff */
[----:B------:R-:W-:Y:S02]  /*0140*/  UIADD3.X UR5, UPT, UPT, URZ, UR11, URZ, UP1, !UPT ;  /* 0x0000000bff057290 */ /* 0x000fe40008ffe4ff */
[----:B------:R-:W-:Y:S01]  /*0150*/  MOV R2, UR4 ;  /* 0x0000000400027c02 */ /* 0x000fe20008000f00 */
[----:B------:R-:W-:Y:S02]  /*0160*/  UIADD3 UR8, UPT, UPT, -UR13, URZ, URZ ;  /* 0x000000ff0d087290 */ /* 0x000fe4000fffe1ff */
[----:B------:R-:W-:Y:S01]  /*0170*/  UIADD3.X UR7, UPT, UPT, URZ, UR9, URZ, UP0, !UPT ;  /* 0x00000009ff077290 */ /* 0x000fe200087fe4ff */
[----:B------:R-:W-:-:S11]  /*0180*/  MOV R3, UR5 ;  /* 0x0000000500037c02 */ /* 0x000fd60008000f00 */
.L_x_1:
[----:B------:R-:W-:Y:S01]  /*0190*/  MOV R4, UR6 ;  /* 0x0000000600047c02 */ /* 0x000fe20008000f00 */
[----:B0-----:R-:W2:Y:S01]  /*01a0*/  LDG.E R16, desc[UR14][R2.64+-0x20] ;  /* 0xffffe00e02107981 */ /* 0x001ea2000c1e1900 */
[----:B------:R-:W-:-:S03]  /*01b0*/  MOV R5, UR7 ;  /* 0x0000000700057c02 */ /* 0x000fc60008000f00 */
[----:B------:R-:W3:Y:S01]  /*01c0*/  LDG.E R24, desc[UR14][R2.64+-0x1c] ;  /* 0xffffe40e02187981 */ /* 0x000ee2000c1e1900 */
[----:B------:R-:W-:-:S03]  /*01d0*/  IMAD.WIDE R4, R7, 0x4, R4 ;  /* 0x0000000407047825 */ /* 0x000fc600078e0204 */
[----:B------:R-:W4:Y:S04]  /*01e0*/  LDG.E R18, desc[UR14][R2.64+-0x18] ;  /* 0xffffe80e02127981 */ /* 0x000f28000c1e1900 */
[----:B------:R-:W2:Y:S04]  /*01f0*/  LDG.E R17, desc[UR14][R4.64+-0x20] ;  /* 0xffffe00e04117981 */ /* 0x000ea8000c1e1900 */
[----:B------:R-:W3:Y:S04]  /*0200*/  LDG.E R19, desc[UR14][R4.64+-0x1c] ;  /* 0xffffe40e04137981 */ /* 0x000ee8000c1e1900 */
[----:B------:R-:W4:Y:S04]  /*0210*/  LDG.E R21, desc[UR14][R4.64+-0x18] ;  /* 0xffffe80e04157981 */ /* 0x000f28000c1e1900 */
[----:B------:R-:W5:Y:S04]  /*0220*/  LDG.E R23, desc[UR14][R2.64+-0x14] ;  /* 0xffffec0e02177981 */ /* 0x000f68000c1e1900 */
        /* <DEDUP_REMOVED lines=8> */
[----:B------:R-:W5:Y:S01]  /*02b0*/  LDG.E R15, desc[UR14][R4.64+-0x4] ;  /* 0xfffffc0e040f7981 */ /* 0x000f62000c1e1900 */
[----:B--2---:R-:W-:-:S03]  /*02c0*/  FFMA R16, R17, R16, R14 ;  /* 0x0000001011107223 */ /* 0x004fc6000000000e */
[----:B------:R-:W2:Y:S04]  /*02d0*/  LDG.E R14, desc[UR14][R2.64] ;  /* 0x0000000e020e7981 */ /* 0x000ea8000c1e1900 */
[----:B------:R-:W2:Y:S01]  /*02e0*/  LDG.E R17, desc[UR14][R4.64] ;  /* 0x0000000e04117981 */ /* 0x000ea2000c1e1900 */
[----:B---3--:R-:W-:-:S03]  /*02f0*/  FFMA R24, R19, R24, R16 ;  /* 0x0000001813187223 */ /* 0x008fc60000000010 */
[----:B------:R-:W3:Y:S01]  /*0300*/  LDG.E R16, desc[UR14][R2.64+0x4] ;  /* 0x0000040e02107981 */ /* 0x000ee2000c1e1900 */
[----:B----4-:R-:W-:-:S03]  /*0310*/  FFMA R27, R21, R18, R24 ;  /* 0x00000012151b7223 */ /* 0x010fc60000000018 */
[----:B------:R-:W3:Y:S04]  /*0320*/  LDG.E R19, desc[UR14][R4.64+0x4] ;  /* 0x0000040e04137981 */ /* 0x000ee8000c1e1900 */
[----:B------:R-:W4:Y:S01]  /*0330*/  LDG.E R21, desc[UR14][R2.64+0x8] ;  /* 0x0000080e02157981 */ /* 0x000f22000c1e1900 */
[----:B-----5:R-:W-:-:S03]  /*0340*/  FFMA R24, R20, R23, R27 ;  /* 0x0000001714187223 */ /* 0x020fc6000000001b */
[----:B------:R-:W4:Y:S04]  /*0350*/  LDG.E R18, desc[UR14][R4.64+0x8] ;  /* 0x0000080e04127981 */ /* 0x000f28000c1e1900 */
[----:B------:R-:W5:Y:S01]  /*0360*/  LDG.E R23, desc[UR14][R2.64+0xc] ;  /* 0x00000c0e02177981 */ /* 0x000f62000c1e1900 */
[----:B------:R-:W-:-:S03]  /*0370*/  FFMA R24, R25, R22, R24 ;  /* 0x0000001619187223 */ /* 0x000fc60000000018 */
[----:B------:R-:W5:Y:S04]  /*0380*/  LDG.E R20, desc[UR14][R4.64+0xc] ;  /* 0x00000c0e04147981 */ /* 0x000f68000c1e1900 */
[----:B------:R-:W5:Y:S01]  /*0390*/  LDG.E R25, desc[UR14][R2.64+0x10] ;  /* 0x0000100e02197981 */ /* 0x000f62000c1e1900 */
[----:B------:R-:W-:-:S03]  /*03a0*/  FFMA R24, R11, R8, R24 ;  /* 0x000000080b187223 */ /* 0x000fc60000000018 */
[----:B------:R-:W5:Y:S04]  /*03b0*/  LDG.E R22, desc[UR14][R4.64+0x10] ;  /* 0x0000100e04167981 */ /* 0x000f68000c1e1900 */
[----:B------:R-:W5:Y:S01]  /*03c0*/  LDG.E R11, desc[UR14][R2.64+0x14] ;  /* 0x0000140e020b7981 */ /* 0x000f62000c1e1900 */
[----:B------:R-:W-:-:S03]  /*03d0*/  FFMA R26, R13, R10, R24 ;  /* 0x0000000a0d1a7223 */ /* 0x000fc60000000018 */
[----:B------:R-:W5:Y:S04]  /*03e0*/  LDG.E R8, desc[UR14][R4.64+0x14] ;  /* 0x0000140e04087981 */ /* 0x000f68000c1e1900 */
[----:B------:R-:W5:Y:S04]  /*03f0*/  LDG.E R10, desc[UR14][R2.64+0x18] ;  /* 0x0000180e020a7981 */ /* 0x000f68000c1e1900 */
[----:B------:R-:W5:Y:S04]  /*0400*/  LDG.E R13, desc[UR14][R4.64+0x18] ;  /* 0x0000180e040d7981 */ /* 0x000f68000c1e1900 */
[----:B------:R-:W5:Y:S04]  /*0410*/  LDG.E R24, desc[UR14][R4.64+0x1c] ;  /* 0x00001c0e04187981 */ /* 0x000f68000c1e1900 */
[----:B------:R0:W5:Y:S01]  /*0420*/  LDG.E R27, desc[UR14][R2.64+0x1c] ;  /* 0x00001c0e021b7981 */ /* 0x000162000c1e1900 */
[----:B------:R-:W-:Y:S01]  /*0430*/  FFMA R12, R15, R12, R26 ;  /* 0x0000000c0f0c7223 */ /* 0x000fe2000000001a */
[----:B------:R-:W-:-:S04]  /*0440*/  UIADD3 UR8, UPT, UPT, UR8, 0x10, URZ ;  /* 0x0000001008087890 */ /* 0x000fc8000fffe0ff */
[----:B------:R-:W-:Y:S01]  /*0450*/  UISETP.NE.AND UP0, UPT, UR8, URZ, UPT ;  /* 0x000000ff0800728c */ /* 0x000fe2000bf05270 */
[----:B0-----:R-:W-:Y:S02]  /*0460*/  IADD3 R2, P0, PT, R2, 0x40, RZ ;  /* 0x0000004002027810 */ /* 0x001fe40007f1e0ff */
[----:B------:R-:W-:Y:S02]  /*0470*/  IADD3 R7, PT, PT, R7, 0x10, RZ ;  /* 0x0000001007077810 */ /* 0x000fe40007ffe0ff */
[----:B------:R-:W-:Y:S01]  /*0480*/  IADD3.X R3, PT, PT, RZ, R3, RZ, P0, !PT ;  /* 0x00000003ff037210 */ /* 0x000fe200007fe4ff */
[----:B--2---:R-:W-:-:S04]  /*0490*/  FFMA R12, R17, R14, R12 ;  /* 0x0000000e110c7223 */ /* 0x004fc8000000000c */
[----:B---3--:R-:W-:-:S04]  /*04a0*/  FFMA R19, R19, R16, R12 ;  /* 0x0000001013137223 */ /* 0x008fc8000000000c */
[----:B----4-:R-:W-:-:S04]  /*04b0*/  FFMA R19, R18, R21, R19 ;  /* 0x0000001512137223 */ /* 0x010fc80000000013 */
[----:B-----5:R-:W-:-:S04]  /*04c0*/  FFMA R19, R20, R23, R19 ;  /* 0x0000001714137223 */ /* 0x020fc80000000013 */
[----:B------:R-:W-:-:S04]  /*04d0*/  FFMA R19, R22, R25, R19 ;  /* 0x0000001916137223 */ /* 0x000fc80000000013 */
[----:B------:R-:W-:-:S04]  /*04e0*/  FFMA R8, R8, R11, R19 ;  /* 0x0000000b08087223 */ /* 0x000fc80000000013 */
[----:B------:R-:W-:-:S04]  /*04f0*/  FFMA R13, R13, R10, R8 ;  /* 0x0000000a0d0d7223 */ /* 0x000fc80000000008 */
[----:B------:R-:W-:Y:S01]  /*0500*/  FFMA R14, R24, R27, R13 ;  /* 0x0000001b180e7223 */ /* 0x000fe2000000000d */
[----:B------:R-:W-:Y:S06]  /*0510*/  BRA.U UP0, `(.L_x_1) ;  /* 0xfffffffd001c7547 */ /* 0x000fec000b83ffff */
.L_x_0:
[----:B------:R-:W-:-:S09]  /*0520*/  UISETP.NE.AND UP0, UPT, UR12, URZ, UPT ;  /* 0x000000ff0c00728c */ /* 0x000fd2000bf05270 */
[----:B------:R-:W-:Y:S05]  /*0530*/  BRA.U !UP0, `(.L_x_2) ;  /* 0x0000000508347547 */ /* 0x000fea000b800000 */
[----:B------:R-:W-:Y:S02]  /*0540*/  UISETP.GE.U32.AND UP0, UPT, UR12, 0x8, UPT ;  /* 0x000000080c00788c */ /* 0x000fe4000bf06070 */
[----:B------:R-:W-:-:S04]  /*0550*/  ULOP3.LUT UR5, UR16, 0x7, URZ, 0xc0, !UPT ;  /* 0x0000000710057892 */ /* 0x000fc8000f8ec0ff */
[----:B------:R-:W-:-:S03]  /*0560*/  UISETP.NE.AND UP1, UPT, UR5, URZ, UPT ;  /* 0x000000ff0500728c */ /* 0x000fc6000bf25270 */
[----:B------:R-:W-:Y:S08]  /*0570*/  BRA.U !UP0, `(.L_x_3) ;  /* 0x0000000108787547 */ /* 0x000ff0000b800000 */
[----:B------:R-:W1:Y:S01]  /*0580*/  LDC.64 R2, c[0x0][0x380] ;  /* 0x0000e000ff027b82 */ /* 0x000e620000000a00 */
[----:B------:R-:W-:-:S07]  /*0590*/  IADD3 R7, PT, PT, R6, R9, RZ ;  /* 0x0000000906077210 */ /* 0x000fce0007ffe0ff */
[----:B------:R-:W2:Y:S01]  /*05a0*/  LDC.64 R4, c[0x0][0x388] ;  /* 0x0000e200ff047b82 */ /* 0x000ea20000000a00 */
[----:B-1----:R-:W-:-:S05]  /*05b0*/  IMAD.WIDE R2, R7, 0x4, R2 ;  /* 0x0000000407027825 */ /* 0x002fca00078e0202 */
[----:B0-----:R-:W3:Y:S01]  /*05c0*/  LDG.E R11, desc[UR14][R2.64] ;  /* 0x0000000e020b7981 */ /* 0x001ee2000c1e1900 */
[----:B--2---:R-:W-:-:S03]  /*05d0*/  IMAD.WIDE.U32 R4, R9, 0x4, R4 ;  /* 0x0000000409047825 */ /* 0x004fc600078e0004 */
[----:B------:R-:W2:Y:S04]  /*05e0*/  LDG.E R13, desc[UR14][R2.64+0x4] ;  /* 0x0000040e020d7981 */ /* 0x000ea8000c1e1900 */
[----:B------:R-:W3:Y:S04]  /*05f0*/  LDG.E R10, desc[UR14][R4.64] ;  /* 0x0000000e040a7981 */ /* 0x000ee8000c1e1900 */
[----:B------:R-:W2:Y:S04]  /*0600*/  LDG.E R12, desc[UR14][R4.64+0x4] ;  /* 0x0000040e040c7981 */ /* 0x000ea8000c1e1900 */
[----:B------:R-:W4:Y:S04]  /*0610*/  LDG.E R15, desc[UR14][R2.64+0x8] ;  /* 0x0000080e020f7981 */ /* 0x000f28000c1e1900 */
        /* <DEDUP_REMOVED lines=11> */
[----:B------:R-:W-:Y:S01]  /*06d0*/  IADD3 R9, PT, PT, R9, 0x8, RZ ;  /* 0x0000000809097810 */ /* 0x000fe20007ffe0ff */
[----:B---3--:R-:W-:-:S04]  /*06e0*/  FFMA R10, R11, R10, R14 ;  /* 0x0000000a0b0a7223 */ /* 0x008fc8000000000e */
[----:B--2---:R-:W-:-:S04]  /*06f0*/  FFMA R10, R13, R12, R10 ;  /* 0x0000000c0d0a7223 */ /* 0x004fc8000000000a */
[----:B----4-:R-:W-:-:S04]  /*0700*/  FFMA R10, R15, R16, R10 ;  /* 0x000000100f0a7223 */ /* 0x010fc8000000000a */
[----:B-----5:R-:W-:-:S04]  /*0710*/  FFMA R10, R17, R18, R10 ;  /* 0x00000012110a7223 */ /* 0x020fc8000000000a */
[----:B------:R-:W-:-:S04]  /*0720*/  FFMA R10, R19, R20, R10 ;  /* 0x00000014130a7223 */ /* 0x000fc8000000000a */
[----:B------:R-:W-:-:S04]  /*0730*/  FFMA R10, R21, R22, R10 ;  /* 0x00000016150a7223 */ /* 0x000fc8000000000a */
[----:B------:R-:W-:-:S04]  /*0740*/  FFMA R7, R7, R8, R10 ;  /* 0x0000000807077223 */ /* 0x000fc8000000000a */
[----:B------:R-:W-:-:S07]  /*0750*/  FFMA R14, R24, R23, R7 ;  /* 0x00000017180e7223 */ /* 0x000fce0000000007 */
.L_x_3:
        /* <DEDUP_REMOVED lines=17> */
[----:B------:R-:W5:Y:S01]  /*0870*/  LDG.E R15, desc[UR14][R4.64+0xc] ;  /* 0x00000c0e040f7981 */ /* 0x000f62000c1e1900 */
[----:B------:R-:W-:Y:S01]  /*0880*/  IADD3 R9, PT, PT, R9, 0x4, RZ ;  /* 0x0000000409097810 */ /* 0x000fe20007ffe0ff */
[----:B---3--:R-:W-:-:S04]  /*0890*/  FFMA R7, R7, R8, R14 ;  /* 0x0000000807077223 */ /* 0x008fc8000000000e */
[----:B--2---:R-:W-:-:S04]  /*08a0*/  FFMA R7, R10, R11, R7 ;  /* 0x0000000b0a077223 */ /* 0x004fc80000000007 */
[----:B----4-:R-:W-:-:S04]  /*08b0*/  FFMA R7, R12, R13, R7 ;  /* 0x0000000d0c077223 */ /* 0x010fc80000000007 */
[----:B-----5:R-:W-:-:S07]  /*08c0*/  FFMA R14, R16, R15, R7 ;  /* 0x0000000f100e7223 */ /* 0x020fce0000000007 */
.L_x_4:
[----:B------:R-:W-:Y:S05]  /*08d0*/  BRA.U !UP1, `(.L_x_2) ;  /* 0x00000001094c7547 */ /* 0x000fea000b800000 */
[----:B------:R-:W1:Y:S01]  /*08e0*/  LDC.64 R2, c[0x0][0x388] ;  /* 0x0000e200ff027b82 */ /* 0x000e620000000a00 */
[----:B------:R-:W-:-:S07]  /*08f0*/  UIADD3 UR4, UPT, UPT, -UR4, URZ, URZ ;  /* 0x000000ff04047290 */ /* 0x000fce000fffe1ff */
[----:B------:R-:W2:Y:S01]  /*0900*/  LDC.64 R10, c[0x0][0x380] ;  /* 0x0000e000ff0a7b82 */ /* 0x000ea20000000a00 */
[----:B-1----:R-:W-:Y:S01]  /*0910*/  IMAD.WIDE.U32 R2, R9, 0x4, R2 ;  /* 0x0000000409027825 */ /* 0x002fe200078e0002 */
[----:B------:R-:W-:Y:S02]  /*0920*/  IADD3 R9, PT, PT, R6, R9, RZ ;  /* 0x0000000906097210 */ /* 0x000fe40007ffe0ff */
[----:B------:R-:W-:Y:S02]  /*0930*/  MOV R6, R2 ;  /* 0x0000000200067202 */ /* 0x000fe40000000f00 */
[----:B------:R-:W-:-:S07]  /*0940*/  MOV R7, R3 ;  /* 0x0000000300077202 */ /* 0x000fce0000000f00 */
.L_x_5:
[----:B--2---:R-:W-:Y:S01]  /*0950*/  IMAD.WIDE R2, R9, 0x4, R10 ;  /* 0x0000000409027825 */ /* 0x004fe200078e020a */
[----:B------:R-:W-:Y:S02]  /*0960*/  MOV R4, R6 ;  /* 0x0000000600047202 */ /* 0x000fe40000000f00 */
[----:B------:R-:W-:-:S03]  /*0970*/  MOV R5, R7 ;  /* 0x0000000700057202 */ /* 0x000fc60000000f00 */
[----:B0-----:R-:W2:Y:S04]  /*0980*/  LDG.E R3, desc[UR14][R2.64] ;  /* 0x0000000e02037981 */ /* 0x001ea8000c1e1900 */
[----:B------:R-:W2:Y:S01]  /*0990*/  LDG.E R4, desc[UR14][R4.64] ;  /* 0x0000000e04047981 */ /* 0x000ea2000c1e1900 */
[----:B------:R-:W-:Y:S01]  /*09a0*/  UIADD3 UR4, UPT, UPT, UR4, 0x1, URZ ;  /* 0x0000000104047890 */ /* 0x000fe2000fffe0ff */
[----:B------:R-:W-:Y:S02]  /*09b0*/  IADD3 R6, P0, PT, R6, 0x4, RZ ;  /* 0x0000000406067810 */ /* 0x000fe40007f1e0ff */
[----:B------:R-:W-:Y:S01]  /*09c0*/  IADD3 R9, PT, PT, R9, 0x1, RZ ;  /* 0x0000000109097810 */ /* 0x000fe20007ffe0ff */
[----:B------:R-:W-:Y:S01]  /*09d0*/  UISETP.NE.AND UP0, UPT, UR4, URZ, UPT ;  /* 0x000000ff0400728c */ /* 0x000fe2000bf05270 */
[----:B------:R-:W-:Y:S01]  /*09e0*/  IADD3.X R7, PT, PT, RZ, R7, RZ, P0, !PT ;  /* 0x00000007ff077210 */ /* 0x000fe200007fe4ff */
[----:B--2---:R-:W-:-:S07]  /*09f0*/  FFMA R14, R3, R4, R14 ;  /* 0x00000004030e7223 */ /* 0x004fce000000000e */
[----:B------:R-:W-:Y:S05]  /*0a00*/  BRA.U UP0, `(.L_x_5) ;  /* 0xfffffffd00d07547 */ /* 0x000fea000b83ffff */
.L_x_2:
[----:B------:R-:W1:Y:S02]  /*0a10*/  LDC.64 R2, c[0x0][0x390] ;  /* 0x0000e400ff027b82 */ /* 0x000e640000000a00 */
[----:B-1----:R-:W-:-:S05]  /*0a20*/  IMAD.WIDE.U32 R2, R0, 0x4, R2 ;  /* 0x0000000400027825 */ /* 0x002fca00078e0002 */
[----:B0-----:R-:W-:Y:S01]  /*0a30*/  STG.E desc[UR14][R2.64], R14 ;  /* 0x0000000e02007986 */ /* 0x001fe2000c10190e */
[----:B------:R-:W-:Y:S05]  /*0a40*/  EXIT ;  /* 0x000000000000794d */ /* 0x000fea0003800000 */
.L_x_6:
[----:B------:R-:W-:-:S00]  /*0a50*/  BRA `(.L_x_6) ;  /* 0xfffffffc00fc7947 */ /* 0x000fc0000383ffff */
[----:B------:R-:W-:-:S00]  /*0a60*/  NOP ;  /* 0x0000000000007918 */ /* 0x000fc00000000000 */
        /* <DEDUP_REMOVED lines=9> */
.L_x_7:


//--------------------- .nv.shared.reserved.0     --------------------------
	.section	.nv.shared.reserved.0,"aw",@nobits
	.weak		__nv_reservedSMEM_offset_0_alias
	.size		__nv_reservedSMEM_offset_0_alias, 0, 64
	.other		__nv_reservedSMEM_offset_0_alias,@"STO_CUDA_RESERVED_SHARED STV_DEFAULT"
__nv_reservedSMEM_offset_0_alias:
	.zero		0
	.zero		64


//--------------------- .nv.constant0._Z16MatVecMul_KernelPfS_S_i --------------------------
	.section	.nv.constant0._Z16MatVecMul_KernelPfS_S_i,"a",@progbits
	.sectionflags	@""
	.align	4
.nv.constant0._Z16MatVecMul_KernelPfS_S_i:
	.zero		924


//--------------------- SYMBOLS --------------------------

	.type		.nv.reservedSmem.offset0,@object
	.size		.nv.reservedSmem.offset0,0x4
